	.headerflags	@"EF_CUDA_TEXMODE_UNIFIED EF_CUDA_64BIT_ADDRESS EF_CUDA_ACCELERATORS EF_CUDA_SM90 EF_CUDA_VIRTUAL_SM(EF_CUDA_SM90)"
	.elftype	@"ET_EXEC"


//--------------------- .nv.info                  --------------------------
	.section	.nv.info,"",@"SHT_CUDA_INFO"
	.align	4


	//----- nvinfo : EIATTR_REGCOUNT
	.align		4
        /*0000*/ 	.byte	0x04, 0x2f
        /*0002*/ 	.short	(.L_3 - .L_2)
	.align		4
.L_2:
        /*0004*/ 	.word	index@(triton_poi_fused__native_batch_norm_legit_no_training_add_convolution_relu_1)
        /*0008*/ 	.word	0x0000001c


	//----- nvinfo : EIATTR_MIN_STACK_SIZE
	.align		4
.L_3:
        /*000c*/ 	.byte	0x04, 0x12
        /*000e*/ 	.short	(.L_5 - .L_4)
	.align		4
.L_4:
        /*0010*/ 	.word	index@(triton_poi_fused__native_batch_norm_legit_no_training_add_convolution_relu_1)
        /*0014*/ 	.word	0x00000000


	//----- nvinfo : EIATTR_FRAME_SIZE
	.align		4
.L_5:
        /*0018*/ 	.byte	0x04, 0x11
        /*001a*/ 	.short	(.L_7 - .L_6)
	.align		4
.L_6:
        /*001c*/ 	.word	index@(triton_poi_fused__native_batch_norm_legit_no_training_add_convolution_relu_1)
        /*0020*/ 	.word	0x00000000


	//----- nvinfo : EIATTR_MIN_STACK_SIZE
	.align		4
.L_7:
        /*0024*/ 	.byte	0x04, 0x12
        /*0026*/ 	.short	(.L_9 - .L_8)
	.align		4
.L_8:
        /*0028*/ 	.word	index@(triton_poi_fused__native_batch_norm_legit_no_training_add_convolution_relu_1)
        /*002c*/ 	.word	0x00000000
.L_9:


//--------------------- .nv.info.triton_poi_fused__native_batch_norm_legit_no_training_add_convolution_relu_1 --------------------------
	.section	.nv.info.triton_poi_fused__native_batch_norm_legit_no_training_add_convolution_relu_1,"",@"SHT_CUDA_INFO"
	.sectionflags	@""
	.align	4


	//----- nvinfo : EIATTR_CUDA_API_VERSION
	.align		4
        /*0000*/ 	.byte	0x04, 0x37
        /*0002*/ 	.short	(.L_11 - .L_10)
.L_10:
        /*0004*/ 	.word	0x0000007c


	//----- nvinfo : EIATTR_KPARAM_INFO
	.align		4
.L_11:
        /*0008*/ 	.byte	0x04, 0x17
        /*000a*/ 	.short	(.L_13 - .L_12)
.L_12:
        /*000c*/ 	.word	0x00000000
        /*0010*/ 	.short	0x000a
        /*0012*/ 	.short	0x0050
        /*0014*/ 	.byte	0x00, 0xf0, 0x11, 0x00


	//----- nvinfo : EIATTR_KPARAM_INFO
	.align		4
.L_13:
        /*0018*/ 	.byte	0x04, 0x17
        /*001a*/ 	.short	(.L_15 - .L_14)
.L_14:
        /*001c*/ 	.word	0x00000000
        /*0020*/ 	.short	0x0009
        /*0022*/ 	.short	0x0048
        /*0024*/ 	.byte	0x00, 0xf4, 0x21, 0x00


	//----- nvinfo : EIATTR_KPARAM_INFO
	.align		4
.L_15:
        /*0028*/ 	.byte	0x04, 0x17
        /*002a*/ 	.short	(.L_17 - .L_16)
.L_16:
        /*002c*/ 	.word	0x00000000
        /*0030*/ 	.short	0x0008
        /*0032*/ 	.short	0x0040
        /*0034*/ 	.byte	0x00, 0xf4, 0x21, 0x00


	//----- nvinfo : EIATTR_KPARAM_INFO
	.align		4
.L_17:
        /*0038*/ 	.byte	0x04, 0x17
        /*003a*/ 	.short	(.L_19 - .L_18)
.L_18:
        /*003c*/ 	.word	0x00000000
        /*0040*/ 	.short	0x0007
        /*0042*/ 	.short	0x0038
        /*0044*/ 	.byte	0x00, 0xf4, 0x21, 0x00


	//----- nvinfo : EIATTR_KPARAM_INFO
	.align		4
.L_19:
        /*0048*/ 	.byte	0x04, 0x17
        /*004a*/ 	.short	(.L_21 - .L_20)
.L_20:
        /*004c*/ 	.word	0x00000000
        /*0050*/ 	.short	0x0006
        /*0052*/ 	.short	0x0030
        /*0054*/ 	.byte	0x00, 0xf4, 0x21, 0x00


	//----- nvinfo : EIATTR_KPARAM_INFO
	.align		4
.L_21:
        /*0058*/ 	.byte	0x04, 0x17
        /*005a*/ 	.short	(.L_23 - .L_22)
.L_22:
        /*005c*/ 	.word	0x00000000
        /*0060*/ 	.short	0x0005
        /*0062*/ 	.short	0x0028
        /*0064*/ 	.byte	0x00, 0xf4, 0x21, 0x00


	//----- nvinfo : EIATTR_KPARAM_INFO
	.align		4
.L_23:
        /*0068*/ 	.byte	0x04, 0x17
        /*006a*/ 	.short	(.L_25 - .L_24)
.L_24:
        /*006c*/ 	.word	0x00000000
        /*0070*/ 	.short	0x0004
        /*0072*/ 	.short	0x0020
        /*0074*/ 	.byte	0x00, 0xf4, 0x21, 0x00


	//----- nvinfo : EIATTR_KPARAM_INFO
	.align		4
.L_25:
        /*0078*/ 	.byte	0x04, 0x17
        /*007a*/ 	.short	(.L_27 - .L_26)
.L_26:
        /*007c*/ 	.word	0x00000000
        /*0080*/ 	.short	0x0003
        /*0082*/ 	.short	0x0018
        /*0084*/ 	.byte	0x00, 0xf4, 0x21, 0x00


	//----- nvinfo : EIATTR_KPARAM_INFO
	.align		4
.L_27:
        /*0088*/ 	.byte	0x04, 0x17
        /*008a*/ 	.short	(.L_29 - .L_28)
.L_28:
        /*008c*/ 	.word	0x00000000
        /*0090*/ 	.short	0x0002
        /*0092*/ 	.short	0x0010
        /*0094*/ 	.byte	0x00, 0xf4, 0x21, 0x00


	//----- nvinfo : EIATTR_KPARAM_INFO
	.align		4
.L_29:
        /*0098*/ 	.byte	0x04, 0x17
        /*009a*/ 	.short	(.L_31 - .L_30)
.L_30:
        /*009c*/ 	.word	0x00000000
        /*00a0*/ 	.short	0x0001
        /*00a2*/ 	.short	0x0008
        /*00a4*/ 	.byte	0x00, 0xf4, 0x21, 0x00


	//----- nvinfo : EIATTR_KPARAM_INFO
	.align		4
.L_31:
        /*00a8*/ 	.byte	0x04, 0x17
        /*00aa*/ 	.short	(.L_33 - .L_32)
.L_32:
        /*00ac*/ 	.word	0x00000000
        /*00b0*/ 	.short	0x0000
        /*00b2*/ 	.short	0x0000
        /*00b4*/ 	.byte	0x00, 0xf4, 0x21, 0x00


	//----- nvinfo : EIATTR_SPARSE_MMA_MASK
	.align		4
.L_33:
        /*00b8*/ 	.byte	0x03, 0x50
        /*00ba*/ 	.short	0x0000


	//----- nvinfo : EIATTR_MAXREG_COUNT
	.align		4
        /*00bc*/ 	.byte	0x03, 0x1b
        /*00be*/ 	.short	0x00ff


	//----- nvinfo : EIATTR_EXIT_INSTR_OFFSETS
	.align		4
        /*00c0*/ 	.byte	0x04, 0x1c
        /*00c2*/ 	.short	(.L_35 - .L_34)


	//   ....[0]....
.L_34:
        /*00c4*/ 	.word	0x00000460


	//   ....[1]....
        /*00c8*/ 	.word	0x00000480


	//----- nvinfo : EIATTR_REQNTID
	.align		4
.L_35:
        /*00cc*/ 	.byte	0x04, 0x10
        /*00ce*/ 	.short	(.L_37 - .L_36)
.L_36:
        /*00d0*/ 	.word	0x00000080
        /*00d4*/ 	.word	0x00000001
        /*00d8*/ 	.word	0x00000001


	//----- nvinfo : EIATTR_CBANK_PARAM_SIZE
	.align		4
.L_37:
        /*00dc*/ 	.byte	0x03, 0x19
        /*00de*/ 	.short	0x0054


	//----- nvinfo : EIATTR_PARAM_CBANK
	.align		4
        /*00e0*/ 	.byte	0x04, 0x0a
        /*00e2*/ 	.short	(.L_39 - .L_38)
	.align		4
.L_38:
        /*00e4*/ 	.word	index@(.nv.constant0.triton_poi_fused__native_batch_norm_legit_no_training_add_convolution_relu_1)
        /*00e8*/ 	.short	0x0210
        /*00ea*/ 	.short	0x0054


	//----- nvinfo : EIATTR_SW_WAR
	.align		4
.L_39:
        /*00ec*/ 	.byte	0x04, 0x36
        /*00ee*/ 	.short	(.L_41 - .L_40)
.L_40:
        /*00f0*/ 	.word	0x00000008
.L_41:


//--------------------- .nv.callgraph             --------------------------
	.section	.nv.callgraph,"",@"SHT_CUDA_CALLGRAPH"
	.align	4
	.sectionentsize	8
	.align		4
        /*0000*/ 	.word	0x00000000
	.align		4
        /*0004*/ 	.word	0xffffffff
	.align		4
        /*0008*/ 	.word	0x00000000
	.align		4
        /*000c*/ 	.word	0xfffffffe
	.align		4
        /*0010*/ 	.word	0x00000000
	.align		4
        /*0014*/ 	.word	0xfffffffd
	.align		4
        /*0018*/ 	.word	0x00000000
	.align		4
        /*001c*/ 	.word	0xfffffffc


//--------------------- .nv.constant4             --------------------------
	.section	.nv.constant4,"a",@progbits
	.align	8
	.align		8
.nv.constant4:
        /*0000*/ 	.dword	_$_str
	.align		8
        /*0008*/ 	.dword	_$_str_$_2


//--------------------- .text.triton_poi_fused__native_batch_norm_legit_no_training_add_convolution_relu_1 --------------------------
	.section	.text.triton_poi_fused__native_batch_norm_legit_no_training_add_convolution_relu_1,"ax",@progbits
	.align	128
        .global         triton_poi_fused__native_batch_norm_legit_no_training_add_convolution_relu_1
        .type           triton_poi_fused__native_batch_norm_legit_no_training_add_convolution_relu_1,@function
        .size           triton_poi_fused__native_batch_norm_legit_no_training_add_convolution_relu_1,(.L_x_1 - triton_poi_fused__native_batch_norm_legit_no_training_add_convolution_relu_1)
        .other          triton_poi_fused__native_batch_norm_legit_no_training_add_convolution_relu_1,@"STO_CUDA_ENTRY STV_DEFAULT"
triton_poi_fused__native_batch_norm_legit_no_training_add_convolution_relu_1:
.text.triton_poi_fused__native_batch_norm_legit_no_training_add_convolution_relu_1:
[----:B------:R-:W0:Y:S01]  /*0000*/  LDC R1, c[0x0][0x28] ;  /* 0x00000a00ff017b82 */ /* 0x000e220000000800 */
[----:B------:R-:W1:Y:S07]  /*0010*/  S2R R13, SR_TID.X ;  /* 0x00000000000d7919 */ /* 0x000e6e0000002100 */
[----:B------:R-:W2:Y:S01]  /*0020*/  LDC.64 R4, c[0x0][0x240] ;  /* 0x00009000ff047b82 */ /* 0x000ea20000000a00 */
[----:B------:R-:W-:Y:S01]  /*0030*/  ULDC.64 UR4, c[0x0][0x208] ;  /* 0x0000820000047ab9 */ /* 0x000fe20000000a00 */
[----:B------:R-:W3:Y:S06]  /*0040*/  S2R R0, SR_CTAID.X ;  /* 0x0000000000007919 */ /* 0x000eec0000002500 */
[----:B------:R-:W4:Y:S08]  /*0050*/  LDC.64 R24, c[0x0][0x218] ;  /* 0x00008600ff187b82 */ /* 0x000f300000000a00 */
[----:B------:R-:W5:Y:S08]  /*0060*/  LDC.64 R22, c[0x0][0x210] ;  /* 0x00008400ff167b82 */ /* 0x000f700000000a00 */
[----:B------:R-:W4:Y:S01]  /*0070*/  LDC.64 R18, c[0x0][0x238] ;  /* 0x00008e00ff127b82 */ /* 0x000f220000000a00 */
[----:B-1----:R-:W-:-:S07]  /*0080*/  LOP3.LUT R13, R13, 0x7f, RZ, 0xc0, !PT ;  /* 0x0000007f0d0d7812 */ /* 0x002fce00078ec0ff */
[----:B------:R-:W1:Y:S01]  /*0090*/  LDC.64 R10, c[0x0][0x248] ;  /* 0x00009200ff0a7b82 */ /* 0x000e620000000a00 */
[----:B---3--:R-:W-:Y:S02]  /*00a0*/  SHF.R.S32.HI R2, RZ, 0x18, R0 ;  /* 0x00000018ff027819 */ /* 0x008fe40000011400 */
[----:B------:R-:W-:Y:S02]  /*00b0*/  LEA R13, R0, R13, 0x7 ;  /* 0x0000000d000d7211 */ /* 0x000fe400078e38ff */
[----:B------:R-:W-:-:S03]  /*00c0*/  SGXT R0, R2, 0x1 ;  /* 0x000000010200781a */ /* 0x000fc60000000200 */
[----:B------:R-:W3:Y:S01]  /*00d0*/  LDC.64 R14, c[0x0][0x250] ;  /* 0x00009400ff0e7b82 */ /* 0x000ee20000000a00 */
[----:B------:R-:W-:Y:S02]  /*00e0*/  ISETP.GE.AND P0, PT, R13, 0x100, PT ;  /* 0x000001000d00780c */ /* 0x000fe40003f06270 */
[----:B------:R-:W-:-:S04]  /*00f0*/  LEA.HI R0, R0, R13, RZ, 0x4 ;  /* 0x0000000d00007211 */ /* 0x000fc800078f20ff */
[----:B------:R-:W-:Y:S01]  /*0100*/  SHF.R.S32.HI R0, RZ, 0x4, R0 ;  /* 0x00000004ff007819 */ /* 0x000fe20000011400 */
[----:B------:R-:W3:Y:S03]  /*0110*/  LDC.64 R6, c[0x0][0x220] ;  /* 0x00008800ff067b82 */ /* 0x000ee60000000a00 */
[----:B------:R-:W-:-:S04]  /*0120*/  LEA.HI R2, R0, R0, RZ, 0x2 ;  /* 0x0000000000027211 */ /* 0x000fc800078f10ff */
[----:B------:R-:W-:Y:S01]  /*0130*/  LOP3.LUT R21, R2, 0xfffffffc, RZ, 0xc0, !PT ;  /* 0xfffffffc02157812 */ /* 0x000fe200078ec0ff */
[----:B------:R-:W3:Y:S03]  /*0140*/  LDC.64 R8, c[0x0][0x228] ;  /* 0x00008a00ff087b82 */ /* 0x000ee60000000a00 */
[----:B------:R-:W-:Y:S01]  /*0150*/  IADD3 R21, R0, -R21, RZ ;  /* 0x8000001500157210 */ /* 0x000fe20007ffe0ff */
[----:B------:R-:W-:-:S04]  /*0160*/  HFMA2.MMA R0, -RZ, RZ, 0, 0 ;  /* 0x00000000ff007435 */ /* 0x000fc800000001ff */
[C---:B--2---:R-:W-:Y:S01]  /*0170*/  IMAD.WIDE R4, R21.reuse, 0x4, R4 ;  /* 0x0000000415047825 */ /* 0x044fe200078e0204 */
[----:B------:R-:W2:Y:S05]  /*0180*/  LDC.64 R2, c[0x0][0x230] ;  /* 0x00008c00ff027b82 */ /* 0x000eaa0000000a00 */
[----:B------:R5:W2:Y:S01]  /*0190*/  @!P0 LDG.E.EL R0, desc[UR4][R4.64] ;  /* 0x0000000404008981 */ /* 0x000aa2000c2e1900 */
[----:B------:R-:W-:Y:S02]  /*01a0*/  MOV R12, RZ ;  /* 0x000000ff000c7202 */ /* 0x000fe40000000f00 */
[----:B------:R-:W-:Y:S01]  /*01b0*/  CS2R R16, SRZ ;  /* 0x0000000000107805 */ /* 0x000fe2000001ff00 */
[----:B----4-:R-:W-:-:S04]  /*01c0*/  IMAD.WIDE R24, R21, 0x4, R24 ;  /* 0x0000000415187825 */ /* 0x010fc800078e0218 */
[----:B0-----:R-:W-:Y:S01]  /*01d0*/  IMAD.WIDE R18, R21, 0x4, R18 ;  /* 0x0000000415127825 */ /* 0x001fe200078e0212 */
[----:B------:R0:W4:Y:S03]  /*01e0*/  @!P0 LDG.E.EL R12, desc[UR4][R24.64] ;  /* 0x00000004180c8981 */ /* 0x000126000c2e1900 */
[----:B-----5:R-:W-:Y:S01]  /*01f0*/  IMAD.WIDE R4, R13, 0x4, R22 ;  /* 0x000000040d047825 */ /* 0x020fe200078e0216 */
[----:B------:R-:W5:Y:S04]  /*0200*/  @!P0 LDG.E.EL R16, desc[UR4][R18.64] ;  /* 0x0000000412108981 */ /* 0x000f68000c2e1900 */
[----:B------:R-:W4:Y:S01]  /*0210*/  @!P0 LDG.E R17, desc[UR4][R4.64] ;  /* 0x0000000404118981 */ /* 0x000f22000c1e1900 */
[----:B-1----:R-:W-:-:S04]  /*0220*/  IMAD.WIDE R10, R21, 0x4, R10 ;  /* 0x00000004150a7825 */ /* 0x002fc800078e020a */
[----:B---3--:R-:W-:Y:S01]  /*0230*/  IMAD.WIDE R14, R21, 0x4, R14 ;  /* 0x00000004150e7825 */ /* 0x008fe200078e020e */
[----:B------:R-:W-:Y:S02]  /*0240*/  CS2R R20, SRZ ;  /* 0x0000000000147805 */ /* 0x000fe4000001ff00 */
[----:B------:R-:W-:Y:S01]  /*0250*/  CS2R R22, SRZ ;  /* 0x0000000000167805 */ /* 0x000fe2000001ff00 */
[----:B0-----:R-:W-:Y:S01]  /*0260*/  HFMA2.MMA R24, -RZ, RZ, 0, 0 ;  /* 0x00000000ff187435 */ /* 0x001fe200000001ff */
[C---:B------:R-:W-:Y:S02]  /*0270*/  IMAD.WIDE R6, R13.reuse, 0x4, R6 ;  /* 0x000000040d067825 */ /* 0x040fe400078e0206 */
[----:B------:R-:W3:Y:S02]  /*0280*/  @!P0 LDG.E.EL R20, desc[UR4][R10.64] ;  /* 0x000000040a148981 */ /* 0x000ee4000c2e1900 */
[C---:B------:R-:W-:Y:S02]  /*0290*/  IMAD.WIDE R8, R13.reuse, 0x4, R8 ;  /* 0x000000040d087825 */ /* 0x040fe400078e0208 */
[----:B------:R-:W3:Y:S02]  /*02a0*/  @!P0 LDG.E.EL R21, desc[UR4][R14.64] ;  /* 0x000000040e158981 */ /* 0x000ee4000c2e1900 */
[----:B--2---:R-:W-:-:S02]  /*02b0*/  IMAD.WIDE R2, R13, 0x4, R2 ;  /* 0x000000040d027825 */ /* 0x004fc400078e0202 */
[----:B------:R0:W2:Y:S04]  /*02c0*/  @!P0 LDG.E R22, desc[UR4][R6.64] ;  /* 0x0000000406168981 */ /* 0x0000a8000c1e1900 */
[----:B------:R-:W2:Y:S04]  /*02d0*/  @!P0 LDG.E R23, desc[UR4][R8.64] ;  /* 0x0000000408178981 */ /* 0x000ea8000c1e1900 */
[----:B------:R1:W2:Y:S01]  /*02e0*/  @!P0 LDG.E R24, desc[UR4][R2.64] ;  /* 0x0000000402188981 */ /* 0x0002a2000c1e1900 */
[----:B0-----:R-:W-:Y:S01]  /*02f0*/  MOV R7, 0x3e800000 ;  /* 0x3e80000000077802 */ /* 0x001fe20000000f00 */
[----:B-1----:R-:W0:Y:S02]  /*0300*/  LDC.64 R2, c[0x0][0x258] ;  /* 0x00009600ff027b82 */ /* 0x002e240000000a00 */
[----:B0-----:R-:W-:-:S04]  /*0310*/  IMAD.WIDE R2, R13, 0x4, R2 ;  /* 0x000000040d027825 */ /* 0x001fc800078e0202 */
[----:B------:R-:W-:-:S04]  /*0320*/  FADD R0, R0, 9.9999997473787516356e-06 ;  /* 0x3727c5ac00007421 */ /* 0x000fc80000000000 */
[----:B------:R-:W0:Y:S02]  /*0330*/  MUFU.SQRT R10, R0 ;  /* 0x00000000000a7308 */ /* 0x000e240000002000 */
[C---:B0-----:R-:W-:Y:S02]  /*0340*/  FSETP.GT.AND P1, PT, R10.reuse, 8.50705917302346158658e+37, PT ;  /* 0x7e8000000a00780b */ /* 0x041fe40003f24000 */
[----:B------:R-:W-:-:S11]  /*0350*/  FSETP.GEU.AND P2, PT, R10, 1.175494350822287508e-38, PT ;  /* 0x008000000a00780b */ /* 0x000fd60003f4e000 */
[----:B------:R-:W-:-:S04]  /*0360*/  @P1 FMUL R10, R10, 0.25 ;  /* 0x3e8000000a0a1820 */ /* 0x000fc80000400000 */
[----:B------:R-:W-:-:S06]  /*0370*/  @!P2 FMUL R10, R10, 16777216 ;  /* 0x4b8000000a0aa820 */ /* 0x000fcc0000400000 */
[----:B------:R-:W0:Y:S01]  /*0380*/  MUFU.RCP R10, R10 ;  /* 0x0000000a000a7308 */ /* 0x000e220000001000 */
[----:B------:R-:W-:Y:S01]  /*0390*/  FSEL R7, R7, 1, P1 ;  /* 0x3f80000007077808 */ /* 0x000fe20000800000 */
[----:B----4-:R-:W-:-:S04]  /*03a0*/  FADD R17, R12, R17 ;  /* 0x000000110c117221 */ /* 0x010fc80000000000 */
[----:B------:R-:W-:Y:S01]  /*03b0*/  @!P2 FMUL R7, R7, 16777216 ;  /* 0x4b8000000707a820 */ /* 0x000fe20000400000 */
[----:B-----5:R-:W-:-:S03]  /*03c0*/  FADD R16, R17, -R16 ;  /* 0x8000001011107221 */ /* 0x020fc60000000000 */
[----:B0-----:R-:W-:-:S04]  /*03d0*/  FMUL R7, R10, R7 ;  /* 0x000000070a077220 */ /* 0x001fc80000400000 */
[----:B------:R-:W-:-:S04]  /*03e0*/  FMUL R16, R16, R7 ;  /* 0x0000000710107220 */ /* 0x000fc80000400000 */
[----:B---3--:R-:W-:Y:S01]  /*03f0*/  FFMA R16, R16, R20, R21 ;  /* 0x0000001410107223 */ /* 0x008fe20000000015 */
[----:B--2---:R-:W-:-:S04]  /*0400*/  FADD R23, R23, R22 ;  /* 0x0000001617177221 */ /* 0x004fc80000000000 */
[C---:B------:R-:W-:Y:S01]  /*0410*/  FSETP.GEU.AND P1, PT, R16.reuse, RZ, PT ;  /* 0x000000ff1000720b */ /* 0x040fe20003f2e000 */
[----:B------:R-:W-:Y:S01]  /*0420*/  FADD R23, R23, R24 ;  /* 0x0000001817177221 */ /* 0x000fe20000000000 */
[----:B------:R0:W-:Y:S02]  /*0430*/  @!P0 STG.E desc[UR4][R4.64], R17 ;  /* 0x0000001104008986 */ /* 0x0001e4000c101904 */
[----:B------:R-:W-:-:S05]  /*0440*/  FSEL R16, R16, RZ, P1 ;  /* 0x000000ff10107208 */ /* 0x000fca0000800000 */
[----:B------:R-:W-:Y:S01]  /*0450*/  FADD R23, R23, R16 ;  /* 0x0000001017177221 */ /* 0x000fe20000000000 */
[----:B0-----:R-:W-:Y:S06]  /*0460*/  @P0 EXIT ;  /* 0x000000000000094d */ /* 0x001fec0003800000 */
[----:B------:R-:W-:Y:S01]  /*0470*/  STG.E desc[UR4][R2.64], R23 ;  /* 0x0000001702007986 */ /* 0x000fe2000c101904 */
[----:B------:R-:W-:Y:S05]  /*0480*/  EXIT ;  /* 0x000000000000794d */ /* 0x000fea0003800000 */
.L_x_0:
[----:B------:R-:W-:-:S00]  /*0490*/  BRA `(.L_x_0) ;  /* 0xfffffffc00fc7947 */ /* 0x000fc0000383ffff */
[----:B------:R-:W-:-:S00]  /*04a0*/  NOP ;  /* 0x0000000000007918 */ /* 0x000fc00000000000 */
        /* <DEDUP_REMOVED lines=13> */
.L_x_1:


//--------------------- .nv.global.init           --------------------------
	.section	.nv.global.init,"aw",@progbits
.nv.global.init:
	.type		_$_str,@object
	.size		_$_str,(_$_str_$_2 - _$_str)
_$_str:
        /*0000*/ 	.byte	0x5f, 0x5f, 0x43, 0x55, 0x44, 0x41, 0x5f, 0x46, 0x54, 0x5a, 0x00
	.type		_$_str_$_2,@object
	.size		_$_str_$_2,(.L_1 - _$_str_$_2)
_$_str_$_2:
        /*000b*/ 	.byte	0x5f, 0x5f, 0x43, 0x55, 0x44, 0x41, 0x5f, 0x50, 0x52, 0x45, 0x43, 0x5f, 0x53, 0x51, 0x52, 0x54
        /*001b*/ 	.byte	0x00
.L_1:


//--------------------- .nv.constant0.triton_poi_fused__native_batch_norm_legit_no_training_add_convolution_relu_1 --------------------------
	.section	.nv.constant0.triton_poi_fused__native_batch_norm_legit_no_training_add_convolution_relu_1,"a",@progbits
	.sectionflags	@""
	.align	4
.nv.constant0.triton_poi_fused__native_batch_norm_legit_no_training_add_convolution_relu_1:
	.zero		612
